//
// Generated by NVIDIA NVVM Compiler
//
// Compiler Build ID: CL-36424714
// Cuda compilation tools, release 13.0, V13.0.88
// Based on NVVM 20.0.0
//

.version 9.0
.target sm_100
.address_size 64

	// .globl	_Z10addVectorsPiS_S_i

.visible .entry _Z10addVectorsPiS_S_i(
	.param .u64 .ptr .align 1 _Z10addVectorsPiS_S_i_param_0,
	.param .u64 .ptr .align 1 _Z10addVectorsPiS_S_i_param_1,
	.param .u64 .ptr .align 1 _Z10addVectorsPiS_S_i_param_2,
	.param .u32 _Z10addVectorsPiS_S_i_param_3
)
{
	.reg .pred 	%p<2>;
	.reg .b32 	%r<7>;
	.reg .b64 	%rd<11>;

	ld.param.u64 	%rd1, [_Z10addVectorsPiS_S_i_param_0];
	ld.param.u64 	%rd2, [_Z10addVectorsPiS_S_i_param_1];
	ld.param.u64 	%rd3, [_Z10addVectorsPiS_S_i_param_2];
	ld.param.u32 	%r2, [_Z10addVectorsPiS_S_i_param_3];
	mov.u32 	%r1, %tid.x;
	setp.ge.s32 	%p1, %r1, %r2;
	@%p1 bra 	$L__BB0_2;
	cvta.to.global.u64 	%rd4, %rd1;
	cvta.to.global.u64 	%rd5, %rd2;
	cvta.to.global.u64 	%rd6, %rd3;
	mul.wide.u32 	%rd7, %r1, 4;
	add.s64 	%rd8, %rd4, %rd7;
	ld.global.u32 	%r3, [%rd8];
	add.s64 	%rd9, %rd5, %rd7;
	ld.global.u32 	%r4, [%rd9];
	add.s32 	%r5, %r4, %r3;
	mul.lo.s32 	%r6, %r5, %r5;
	add.s64 	%rd10, %rd6, %rd7;
	st.global.u32 	[%rd10], %r6;
$L__BB0_2:
	ret;

}


// ===== COMPILED SASS (sm_100) =====

	.target	sm_100

	.elftype	@"ET_EXEC"


//--------------------- .note.nv.tkinfo           --------------------------
	.section	.note.nv.tkinfo,"",@"SHT_NOTE"
	.sectionflags	@"SHF_NOTE_NV_TKINFO"
	.tkinfo
        /*0018*/ 	.word	0x00000002
        /*0030*/ 	.string	""
        /*0030*/ 	.string	"ptxas"
        /*0030*/ 	.string	"Cuda compilation tools, release 13.0, V13.0.88"
        /*0030*/ 	.string	"Build cuda_13.0.r13.0/compiler.36424714_0"
        /*0030*/ 	.string	"-arch sm_100 -m 64 "



//--------------------- .note.nv.cuinfo           --------------------------
	.section	.note.nv.cuinfo,"",@"SHT_NOTE"
	.sectionflags	@"SHF_NOTE_NV_CUINFO"
        /*0018*/ 	.short	0x0002
        /*001a*/ 	.short	0x0064
        /*001c*/ 	.short	0x0082
	.zero		2


//--------------------- .nv.info                  --------------------------
	.section	.nv.info,"",@"SHT_CUDA_INFO"
	.align	4


	//----- nvinfo : EIATTR_REGCOUNT
	.align		4
        /*0000*/ 	.byte	0x04, 0x2f
        /*0002*/ 	.short	(.L_1 - .L_0)
	.align		4
.L_0:
        /*0004*/ 	.word	index@(_Z10addVectorsPiS_S_i)
        /*0008*/ 	.word	0x0000000c


	//----- nvinfo : EIATTR_FRAME_SIZE
	.align		4
.L_1:
        /*000c*/ 	.byte	0x04, 0x11
        /*000e*/ 	.short	(.L_3 - .L_2)
	.align		4
.L_2:
        /*0010*/ 	.word	index@(_Z10addVectorsPiS_S_i)
        /*0014*/ 	.word	0x00000000


	//----- nvinfo : EIATTR_MIN_STACK_SIZE
	.align		4
.L_3:
        /*0018*/ 	.byte	0x04, 0x12
        /*001a*/ 	.short	(.L_5 - .L_4)
	.align		4
.L_4:
        /*001c*/ 	.word	index@(_Z10addVectorsPiS_S_i)
        /*0020*/ 	.word	0x00000000
.L_5:


//--------------------- .nv.compat                --------------------------
	.section	.nv.compat,"",@"SHT_CUDA_COMPAT_INFO"
	.align	4
        /*0000*/ 	.byte	0x02, 0x09, 0x00, 0x00, 0x02, 0x02, 0x01, 0x00, 0x02, 0x05, 0x05, 0x00, 0x03, 0x07, 0x01, 0x01
        /*0010*/ 	.byte	0x02, 0x03, 0x00, 0x00, 0x02, 0x06, 0x01, 0x00, 0x04, 0x0b, 0x08, 0x00, 0x09, 0x00, 0x00, 0x00
        /*0020*/ 	.byte	0x00, 0x00, 0x00, 0x00


//--------------------- .nv.info._Z10addVectorsPiS_S_i --------------------------
	.section	.nv.info._Z10addVectorsPiS_S_i,"",@"SHT_CUDA_INFO"
	.sectionflags	@""
	.align	4


	//----- nvinfo : EIATTR_CUDA_API_VERSION
	.align		4
        /*0000*/ 	.byte	0x04, 0x37
        /*0002*/ 	.short	(.L_7 - .L_6)
.L_6:
        /*0004*/ 	.word	0x00000082


	//----- nvinfo : EIATTR_KPARAM_INFO
	.align		4
.L_7:
        /*0008*/ 	.byte	0x04, 0x17
        /*000a*/ 	.short	(.L_9 - .L_8)
.L_8:
        /*000c*/ 	.word	0x00000000
        /*0010*/ 	.short	0x0003
        /*0012*/ 	.short	0x0018
        /*0014*/ 	.byte	0x00, 0xf0, 0x11, 0x00


	//----- nvinfo : EIATTR_KPARAM_INFO
	.align		4
.L_9:
        /*0018*/ 	.byte	0x04, 0x17
        /*001a*/ 	.short	(.L_11 - .L_10)
.L_10:
        /*001c*/ 	.word	0x00000000
        /*0020*/ 	.short	0x0002
        /*0022*/ 	.short	0x0010
        /*0024*/ 	.byte	0x00, 0xf5, 0x21, 0x00


	//----- nvinfo : EIATTR_KPARAM_INFO
	.align		4
.L_11:
        /*0028*/ 	.byte	0x04, 0x17
        /*002a*/ 	.short	(.L_13 - .L_12)
.L_12:
        /*002c*/ 	.word	0x00000000
        /*0030*/ 	.short	0x0001
        /*0032*/ 	.short	0x0008
        /*0034*/ 	.byte	0x00, 0xf5, 0x21, 0x00


	//----- nvinfo : EIATTR_KPARAM_INFO
	.align		4
.L_13:
        /*0038*/ 	.byte	0x04, 0x17
        /*003a*/ 	.short	(.L_15 - .L_14)
.L_14:
        /*003c*/ 	.word	0x00000000
        /*0040*/ 	.short	0x0000
        /*0042*/ 	.short	0x0000
        /*0044*/ 	.byte	0x00, 0xf5, 0x21, 0x00


	//----- nvinfo : EIATTR_SPARSE_MMA_MASK
	.align		4
.L_15:
        /*0048*/ 	.byte	0x03, 0x50
        /*004a*/ 	.short	0x0000


	//----- nvinfo : EIATTR_MAXREG_COUNT
	.align		4
        /*004c*/ 	.byte	0x03, 0x1b
        /*004e*/ 	.short	0x00ff


	//----- nvinfo : EIATTR_MERCURY_ISA_VERSION
	.align		4
        /*0050*/ 	.byte	0x03, 0x5f
        /*0052*/ 	.short	0x0101


	//----- nvinfo : EIATTR_VRC_CTA_INIT_COUNT
	.align		4
        /*0054*/ 	.byte	0x02, 0x4a
	.zero		1
	.zero		1


	//----- nvinfo : EIATTR_EXIT_INSTR_OFFSETS
	.align		4
        /*0058*/ 	.byte	0x04, 0x1c
        /*005a*/ 	.short	(.L_17 - .L_16)


	//   ....[0]....
.L_16:
        /*005c*/ 	.word	0x00000040


	//   ....[1]....
        /*0060*/ 	.word	0x00000110


	//----- nvinfo : EIATTR_CBANK_PARAM_SIZE
	.align		4
.L_17:
        /*0064*/ 	.byte	0x03, 0x19
        /*0066*/ 	.short	0x001c


	//----- nvinfo : EIATTR_PARAM_CBANK
	.align		4
        /*0068*/ 	.byte	0x04, 0x0a
        /*006a*/ 	.short	(.L_19 - .L_18)
	.align		4
.L_18:
        /*006c*/ 	.word	index@(.nv.constant0._Z10addVectorsPiS_S_i)
        /*0070*/ 	.short	0x0380
        /*0072*/ 	.short	0x001c


	//----- nvinfo : EIATTR_SW_WAR
	.align		4
.L_19:
        /*0074*/ 	.byte	0x04, 0x36
        /*0076*/ 	.short	(.L_21 - .L_20)
.L_20:
        /*0078*/ 	.word	0x00000008
.L_21:


//--------------------- .nv.callgraph             --------------------------
	.section	.nv.callgraph,"",@"SHT_CUDA_CALLGRAPH"
	.align	4
	.sectionentsize	8
	.align		4
        /*0000*/ 	.word	0x00000000
	.align		4
        /*0004*/ 	.word	0xffffffff
	.align		4
        /*0008*/ 	.word	0x00000000
	.align		4
        /*000c*/ 	.word	0xfffffffe
	.align		4
        /*0010*/ 	.word	0x00000000
	.align		4
        /*0014*/ 	.word	0xfffffffd
	.align		4
        /*0018*/ 	.word	0x00000000
	.align		4
        /*001c*/ 	.word	0xfffffffc


//--------------------- .text._Z10addVectorsPiS_S_i --------------------------
	.section	.text._Z10addVectorsPiS_S_i,"ax",@progbits
	.align	128
        .global         _Z10addVectorsPiS_S_i
        .type           _Z10addVectorsPiS_S_i,@function
        .size           _Z10addVectorsPiS_S_i,(.L_x_1 - _Z10addVectorsPiS_S_i)
        .other          _Z10addVectorsPiS_S_i,@"STO_CUDA_ENTRY STV_DEFAULT"
_Z10addVectorsPiS_S_i:
.text._Z10addVectorsPiS_S_i:
[----:B------:R-:W-:Y:S01]  /*0000*/  LDC R1, c[0x0][0x37c] ;  /* 0x0000df00ff017b82 */ /* 0x000fe20000000800 */
[----:B------:R-:W0:Y:S01]  /*0010*/  S2R R9, SR_TID.X ;  /* 0x0000000000097919 */ /* 0x000e220000002100 */
[----:B------:R-:W0:Y:S02]  /*0020*/  LDCU UR4, c[0x0][0x398] ;  /* 0x00007300ff0477ac */ /* 0x000e240008000800 */
[----:B0-----:R-:W-:-:S13]  /*0030*/  ISETP.GE.AND P0, PT, R9, UR4, PT ;  /* 0x0000000409007c0c */ /* 0x001fda000bf06270 */
[----:B------:R-:W-:Y:S05]  /*0040*/  @P0 EXIT ;  /* 0x000000000000094d */ /* 0x000fea0003800000 */
[----:B------:R-:W0:Y:S01]  /*0050*/  LDC.64 R2, c[0x0][0x380] ;  /* 0x0000e000ff027b82 */ /* 0x000e220000000a00 */
[----:B------:R-:W1:Y:S07]  /*0060*/  LDCU.64 UR4, c[0x0][0x358] ;  /* 0x00006b00ff0477ac */ /* 0x000e6e0008000a00 */
[----:B------:R-:W2:Y:S08]  /*0070*/  LDC.64 R4, c[0x0][0x388] ;  /* 0x0000e200ff047b82 */ /* 0x000eb00000000a00 */
[----:B------:R-:W3:Y:S01]  /*0080*/  LDC.64 R6, c[0x0][0x390] ;  /* 0x0000e400ff067b82 */ /* 0x000ee20000000a00 */
[----:B0-----:R-:W-:-:S06]  /*0090*/  IMAD.WIDE.U32 R2, R9, 0x4, R2 ;  /* 0x0000000409027825 */ /* 0x001fcc00078e0002 */
[----:B-1----:R-:W4:Y:S01]  /*00a0*/  LDG.E R2, desc[UR4][R2.64] ;  /* 0x0000000402027981 */ /* 0x002f22000c1e1900 */
[----:B--2---:R-:W-:-:S06]  /*00b0*/  IMAD.WIDE.U32 R4, R9, 0x4, R4 ;  /* 0x0000000409047825 */ /* 0x004fcc00078e0004 */
[----:B------:R-:W4:Y:S01]  /*00c0*/  LDG.E R5, desc[UR4][R4.64] ;  /* 0x0000000404057981 */ /* 0x000f22000c1e1900 */
[----:B---3--:R-:W-:Y:S01]  /*00d0*/  IMAD.WIDE.U32 R6, R9, 0x4, R6 ;  /* 0x0000000409067825 */ /* 0x008fe200078e0006 */
[----:B----4-:R-:W-:-:S05]  /*00e0*/  IADD3 R0, PT, PT, R2, R5, RZ ;  /* 0x0000000502007210 */ /* 0x010fca0007ffe0ff */
[----:B------:R-:W-:-:S05]  /*00f0*/  IMAD R9, R0, R0, RZ ;  /* 0x0000000000097224 */ /* 0x000fca00078e02ff */
[----:B------:R-:W-:Y:S01]  /*0100*/  STG.E desc[UR4][R6.64], R9 ;  /* 0x0000000906007986 */ /* 0x000fe2000c101904 */
[----:B------:R-:W-:Y:S05]  /*0110*/  EXIT ;  /* 0x000000000000794d */ /* 0x000fea0003800000 */
.L_x_0:
[----:B------:R-:W-:-:S00]  /*0120*/  BRA `(.L_x_0) ;  /* 0xfffffffc00fc7947 */ /* 0x000fc0000383ffff */
[----:B------:R-:W-:-:S00]  /*0130*/  NOP ;  /* 0x0000000000007918 */ /* 0x000fc00000000000 */
        /* <DEDUP_REMOVED lines=12> */
.L_x_1:


//--------------------- .nv.shared.reserved.0     --------------------------
	.section	.nv.shared.reserved.0,"aw",@nobits
	.weak		__nv_reservedSMEM_offset_0_alias
	.size		__nv_reservedSMEM_offset_0_alias, 0, 64
	.other		__nv_reservedSMEM_offset_0_alias,@"STO_CUDA_RESERVED_SHARED STV_DEFAULT"
__nv_reservedSMEM_offset_0_alias:
	.zero		0
	.zero		64


//--------------------- .nv.constant0._Z10addVectorsPiS_S_i --------------------------
	.section	.nv.constant0._Z10addVectorsPiS_S_i,"a",@progbits
	.sectionflags	@""
	.align	4
.nv.constant0._Z10addVectorsPiS_S_i:
	.zero		924


//--------------------- SYMBOLS --------------------------

	.type		.nv.reservedSmem.offset0,@object
	.size		.nv.reservedSmem.offset0,0x4
